//
// Generated by NVIDIA NVVM Compiler
//
// Compiler Build ID: CL-36424714
// Cuda compilation tools, release 13.0, V13.0.88
// Based on NVVM 20.0.0
//

.version 9.0
.target sm_100
.address_size 64

	// .globl	_Z12matmul_tiledPKfS0_Pfii
.extern .shared .align 16 .b8 tile[];

.visible .entry _Z12matmul_tiledPKfS0_Pfii(
	.param .u64 .ptr .align 1 _Z12matmul_tiledPKfS0_Pfii_param_0,
	.param .u64 .ptr .align 1 _Z12matmul_tiledPKfS0_Pfii_param_1,
	.param .u64 .ptr .align 1 _Z12matmul_tiledPKfS0_Pfii_param_2,
	.param .u32 _Z12matmul_tiledPKfS0_Pfii_param_3,
	.param .u32 _Z12matmul_tiledPKfS0_Pfii_param_4
)
{
	.reg .pred 	%p<14>;
	.reg .b32 	%r<105>;
	.reg .b32 	%f<79>;
	.reg .b64 	%rd<13>;

	ld.param.u64 	%rd3, [_Z12matmul_tiledPKfS0_Pfii_param_0];
	ld.param.u64 	%rd4, [_Z12matmul_tiledPKfS0_Pfii_param_1];
	ld.param.u64 	%rd5, [_Z12matmul_tiledPKfS0_Pfii_param_2];
	ld.param.u32 	%r34, [_Z12matmul_tiledPKfS0_Pfii_param_3];
	ld.param.u32 	%r35, [_Z12matmul_tiledPKfS0_Pfii_param_4];
	mov.u32 	%r1, %ntid.y;
	mov.u32 	%r2, %ntid.x;
	mov.u32 	%r36, %ctaid.y;
	add.s32 	%r37, %r35, %r36;
	mov.u32 	%r3, %tid.y;
	mad.lo.s32 	%r4, %r37, %r1, %r3;
	mov.u32 	%r38, %ctaid.x;
	mov.u32 	%r5, %tid.x;
	mad.lo.s32 	%r6, %r38, %r2, %r5;
	add.s32 	%r39, %r2, %r34;
	add.s32 	%r40, %r39, -1;
	div.u32 	%r7, %r40, %r2;
	setp.lt.s32 	%p1, %r7, 1;
	mov.f32 	%f77, 0f00000000;
	@%p1 bra 	$L__BB0_18;
	mul.lo.s32 	%r42, %r1, %r2;
	shl.b32 	%r43, %r42, 2;
	mov.u32 	%r44, tile;
	add.s32 	%r8, %r44, %r43;
	mul.lo.s32 	%r9, %r3, %r2;
	add.s32 	%r45, %r9, %r5;
	shl.b32 	%r46, %r45, 2;
	add.s32 	%r10, %r44, %r46;
	mul.lo.s32 	%r11, %r4, %r34;
	and.b32  	%r12, %r2, 7;
	and.b32  	%r13, %r2, 2040;
	shl.b32 	%r47, %r5, 2;
	add.s32 	%r48, %r43, %r47;
	add.s32 	%r14, %r44, %r48;
	shl.b32 	%r15, %r2, 5;
	shl.b32 	%r49, %r9, 2;
	add.s32 	%r50, %r49, %r44;
	add.s32 	%r16, %r50, 16;
	shl.b32 	%r17, %r2, 2;
	cvta.to.global.u64 	%rd1, %rd3;
	cvta.to.global.u64 	%rd2, %rd4;
	mov.f32 	%f77, 0f00000000;
	mov.b32 	%r98, 0;
$L__BB0_2:
	mul.lo.s32 	%r51, %r98, %r2;
	add.s32 	%r19, %r51, %r5;
	add.s32 	%r20, %r51, %r3;
	mov.f32 	%f68, 0f00000000;
	max.s32 	%r52, %r4, %r19;
	setp.ge.s32 	%p2, %r52, %r34;
	@%p2 bra 	$L__BB0_4;
	add.s32 	%r53, %r19, %r11;
	mul.wide.s32 	%rd6, %r53, 4;
	add.s64 	%rd7, %rd1, %rd6;
	ld.global.f32 	%f68, [%rd7];
$L__BB0_4:
	st.shared.f32 	[%r10], %f68;
	mov.f32 	%f69, 0f00000000;
	max.s32 	%r54, %r6, %r20;
	setp.ge.s32 	%p3, %r54, %r34;
	@%p3 bra 	$L__BB0_6;
	mad.lo.s32 	%r55, %r20, %r34, %r6;
	mul.wide.s32 	%rd8, %r55, 4;
	add.s64 	%rd9, %rd2, %rd8;
	ld.global.f32 	%f69, [%rd9];
$L__BB0_6:
	setp.lt.u32 	%p4, %r2, 8;
	add.s32 	%r57, %r9, %r5;
	shl.b32 	%r58, %r57, 2;
	add.s32 	%r59, %r8, %r58;
	st.shared.f32 	[%r59], %f69;
	bar.sync 	0;
	mov.b32 	%r103, 0;
	@%p4 bra 	$L__BB0_9;
	and.b32  	%r60, %r2, -8;
	neg.s32 	%r101, %r60;
	mov.u32 	%r99, %r16;
	mov.u32 	%r100, %r14;
$L__BB0_8:
	.pragma "nounroll";
	ld.shared.f32 	%f24, [%r99+-16];
	ld.shared.f32 	%f25, [%r100];
	fma.rn.f32 	%f26, %f24, %f25, %f77;
	ld.shared.f32 	%f27, [%r99+-12];
	add.s32 	%r61, %r100, %r17;
	ld.shared.f32 	%f28, [%r61];
	fma.rn.f32 	%f29, %f27, %f28, %f26;
	ld.shared.f32 	%f30, [%r99+-8];
	add.s32 	%r62, %r61, %r17;
	ld.shared.f32 	%f31, [%r62];
	fma.rn.f32 	%f32, %f30, %f31, %f29;
	ld.shared.f32 	%f33, [%r99+-4];
	add.s32 	%r63, %r62, %r17;
	ld.shared.f32 	%f34, [%r63];
	fma.rn.f32 	%f35, %f33, %f34, %f32;
	ld.shared.f32 	%f36, [%r99];
	add.s32 	%r64, %r63, %r17;
	ld.shared.f32 	%f37, [%r64];
	fma.rn.f32 	%f38, %f36, %f37, %f35;
	ld.shared.f32 	%f39, [%r99+4];
	add.s32 	%r65, %r64, %r17;
	ld.shared.f32 	%f40, [%r65];
	fma.rn.f32 	%f41, %f39, %f40, %f38;
	ld.shared.f32 	%f42, [%r99+8];
	add.s32 	%r66, %r65, %r17;
	ld.shared.f32 	%f43, [%r66];
	fma.rn.f32 	%f44, %f42, %f43, %f41;
	ld.shared.f32 	%f45, [%r99+12];
	add.s32 	%r67, %r66, %r17;
	ld.shared.f32 	%f46, [%r67];
	fma.rn.f32 	%f77, %f45, %f46, %f44;
	add.s32 	%r101, %r101, 8;
	add.s32 	%r100, %r100, %r15;
	add.s32 	%r99, %r99, 32;
	setp.ne.s32 	%p5, %r101, 0;
	mov.u32 	%r103, %r13;
	@%p5 bra 	$L__BB0_8;
$L__BB0_9:
	setp.eq.s32 	%p6, %r12, 0;
	@%p6 bra 	$L__BB0_17;
	add.s32 	%r68, %r12, -1;
	setp.lt.u32 	%p7, %r68, 3;
	@%p7 bra 	$L__BB0_12;
	add.s32 	%r69, %r103, %r9;
	shl.b32 	%r70, %r69, 2;
	mov.u32 	%r71, tile;
	add.s32 	%r72, %r71, %r70;
	ld.shared.f32 	%f48, [%r72];
	mad.lo.s32 	%r73, %r103, %r2, %r5;
	shl.b32 	%r74, %r73, 2;
	add.s32 	%r75, %r8, %r74;
	ld.shared.f32 	%f49, [%r75];
	fma.rn.f32 	%f50, %f48, %f49, %f77;
	ld.shared.f32 	%f51, [%r72+4];
	add.s32 	%r76, %r75, %r17;
	ld.shared.f32 	%f52, [%r76];
	fma.rn.f32 	%f53, %f51, %f52, %f50;
	ld.shared.f32 	%f54, [%r72+8];
	add.s32 	%r77, %r76, %r17;
	ld.shared.f32 	%f55, [%r77];
	fma.rn.f32 	%f56, %f54, %f55, %f53;
	ld.shared.f32 	%f57, [%r72+12];
	add.s32 	%r78, %r77, %r17;
	ld.shared.f32 	%f58, [%r78];
	fma.rn.f32 	%f77, %f57, %f58, %f56;
	add.s32 	%r103, %r103, 4;
$L__BB0_12:
	and.b32  	%r79, %r2, 3;
	setp.eq.s32 	%p8, %r79, 0;
	@%p8 bra 	$L__BB0_17;
	setp.eq.s32 	%p9, %r79, 1;
	@%p9 bra 	$L__BB0_15;
	add.s32 	%r80, %r103, %r9;
	shl.b32 	%r81, %r80, 2;
	mov.u32 	%r82, tile;
	add.s32 	%r83, %r82, %r81;
	ld.shared.f32 	%f60, [%r83];
	mad.lo.s32 	%r84, %r103, %r2, %r5;
	shl.b32 	%r85, %r84, 2;
	add.s32 	%r86, %r8, %r85;
	ld.shared.f32 	%f61, [%r86];
	fma.rn.f32 	%f62, %f60, %f61, %f77;
	ld.shared.f32 	%f63, [%r83+4];
	add.s32 	%r87, %r86, %r17;
	ld.shared.f32 	%f64, [%r87];
	fma.rn.f32 	%f77, %f63, %f64, %f62;
	add.s32 	%r103, %r103, 2;
$L__BB0_15:
	and.b32  	%r88, %r2, 1;
	setp.eq.b32 	%p10, %r88, 1;
	not.pred 	%p11, %p10;
	@%p11 bra 	$L__BB0_17;
	add.s32 	%r89, %r103, %r9;
	shl.b32 	%r90, %r89, 2;
	mov.u32 	%r91, tile;
	add.s32 	%r92, %r91, %r90;
	ld.shared.f32 	%f65, [%r92];
	mad.lo.s32 	%r93, %r103, %r2, %r5;
	shl.b32 	%r94, %r93, 2;
	add.s32 	%r95, %r8, %r94;
	ld.shared.f32 	%f66, [%r95];
	fma.rn.f32 	%f77, %f65, %f66, %f77;
$L__BB0_17:
	bar.sync 	0;
	add.s32 	%r98, %r98, 1;
	setp.ne.s32 	%p12, %r98, %r7;
	@%p12 bra 	$L__BB0_2;
$L__BB0_18:
	max.s32 	%r96, %r6, %r4;
	setp.ge.s32 	%p13, %r96, %r34;
	@%p13 bra 	$L__BB0_20;
	mad.lo.s32 	%r97, %r4, %r34, %r6;
	cvta.to.global.u64 	%rd10, %rd5;
	mul.wide.s32 	%rd11, %r97, 4;
	add.s64 	%rd12, %rd10, %rd11;
	st.global.f32 	[%rd12], %f77;
$L__BB0_20:
	ret;

}


// ===== COMPILED SASS (sm_100) =====

	.target	sm_100

	.elftype	@"ET_EXEC"


//--------------------- .note.nv.tkinfo           --------------------------
	.section	.note.nv.tkinfo,"",@"SHT_NOTE"
	.sectionflags	@"SHF_NOTE_NV_TKINFO"
	.tkinfo
        /*0018*/ 	.word	0x00000002
        /*0030*/ 	.string	""
        /*0030*/ 	.string	"ptxas"
        /*0030*/ 	.string	"Cuda compilation tools, release 13.0, V13.0.88"
        /*0030*/ 	.string	"Build cuda_13.0.r13.0/compiler.36424714_0"
        /*0030*/ 	.string	"-arch sm_100 -m 64 "



//--------------------- .note.nv.cuinfo           --------------------------
	.section	.note.nv.cuinfo,"",@"SHT_NOTE"
	.sectionflags	@"SHF_NOTE_NV_CUINFO"
        /*0018*/ 	.short	0x0002
        /*001a*/ 	.short	0x0064
        /*001c*/ 	.short	0x0082
	.zero		2


//--------------------- .nv.info                  --------------------------
	.section	.nv.info,"",@"SHT_CUDA_INFO"
	.align	4


	//----- nvinfo : EIATTR_REGCOUNT
	.align		4
        /*0000*/ 	.byte	0x04, 0x2f
        /*0002*/ 	.short	(.L_1 - .L_0)
	.align		4
.L_0:
        /*0004*/ 	.word	index@(_Z12matmul_tiledPKfS0_Pfii)
        /*0008*/ 	.word	0x0000001f


	//----- nvinfo : EIATTR_FRAME_SIZE
	.align		4
.L_1:
        /*000c*/ 	.byte	0x04, 0x11
        /*000e*/ 	.short	(.L_3 - .L_2)
	.align		4
.L_2:
        /*0010*/ 	.word	index@(_Z12matmul_tiledPKfS0_Pfii)
        /*0014*/ 	.word	0x00000000


	//----- nvinfo : EIATTR_MIN_STACK_SIZE
	.align		4
.L_3:
        /*0018*/ 	.byte	0x04, 0x12
        /*001a*/ 	.short	(.L_5 - .L_4)
	.align		4
.L_4:
        /*001c*/ 	.word	index@(_Z12matmul_tiledPKfS0_Pfii)
        /*0020*/ 	.word	0x00000000
.L_5:


//--------------------- .nv.compat                --------------------------
	.section	.nv.compat,"",@"SHT_CUDA_COMPAT_INFO"
	.align	4
        /*0000*/ 	.byte	0x02, 0x09, 0x00, 0x00, 0x02, 0x02, 0x01, 0x00, 0x02, 0x05, 0x05, 0x00, 0x03, 0x07, 0x01, 0x01
        /*0010*/ 	.byte	0x02, 0x03, 0x00, 0x00, 0x02, 0x06, 0x01, 0x00, 0x04, 0x0b, 0x08, 0x00, 0x09, 0x00, 0x00, 0x00
        /*0020*/ 	.byte	0x00, 0x00, 0x00, 0x00


//--------------------- .nv.info._Z12matmul_tiledPKfS0_Pfii --------------------------
	.section	.nv.info._Z12matmul_tiledPKfS0_Pfii,"",@"SHT_CUDA_INFO"
	.sectionflags	@""
	.align	4


	//----- nvinfo : EIATTR_CUDA_API_VERSION
	.align		4
        /*0000*/ 	.byte	0x04, 0x37
        /*0002*/ 	.short	(.L_7 - .L_6)
.L_6:
        /*0004*/ 	.word	0x00000082


	//----- nvinfo : EIATTR_KPARAM_INFO
	.align		4
.L_7:
        /*0008*/ 	.byte	0x04, 0x17
        /*000a*/ 	.short	(.L_9 - .L_8)
.L_8:
        /*000c*/ 	.word	0x00000000
        /*0010*/ 	.short	0x0004
        /*0012*/ 	.short	0x001c
        /*0014*/ 	.byte	0x00, 0xf0, 0x11, 0x00


	//----- nvinfo : EIATTR_KPARAM_INFO
	.align		4
.L_9:
        /*0018*/ 	.byte	0x04, 0x17
        /*001a*/ 	.short	(.L_11 - .L_10)
.L_10:
        /*001c*/ 	.word	0x00000000
        /*0020*/ 	.short	0x0003
        /*0022*/ 	.short	0x0018
        /*0024*/ 	.byte	0x00, 0xf0, 0x11, 0x00


	//----- nvinfo : EIATTR_KPARAM_INFO
	.align		4
.L_11:
        /*0028*/ 	.byte	0x04, 0x17
        /*002a*/ 	.short	(.L_13 - .L_12)
.L_12:
        /*002c*/ 	.word	0x00000000
        /*0030*/ 	.short	0x0002
        /*0032*/ 	.short	0x0010
        /*0034*/ 	.byte	0x00, 0xf5, 0x21, 0x00


	//----- nvinfo : EIATTR_KPARAM_INFO
	.align		4
.L_13:
        /*0038*/ 	.byte	0x04, 0x17
        /*003a*/ 	.short	(.L_15 - .L_14)
.L_14:
        /*003c*/ 	.word	0x00000000
        /*0040*/ 	.short	0x0001
        /*0042*/ 	.short	0x0008
        /*0044*/ 	.byte	0x00, 0xf5, 0x21, 0x00


	//----- nvinfo : EIATTR_KPARAM_INFO
	.align		4
.L_15:
        /*0048*/ 	.byte	0x04, 0x17
        /*004a*/ 	.short	(.L_17 - .L_16)
.L_16:
        /*004c*/ 	.word	0x00000000
        /*0050*/ 	.short	0x0000
        /*0052*/ 	.short	0x0000
        /*0054*/ 	.byte	0x00, 0xf5, 0x21, 0x00


	//----- nvinfo : EIATTR_SPARSE_MMA_MASK
	.align		4
.L_17:
        /*0058*/ 	.byte	0x03, 0x50
        /*005a*/ 	.short	0x0000


	//----- nvinfo : EIATTR_MAXREG_COUNT
	.align		4
        /*005c*/ 	.byte	0x03, 0x1b
        /*005e*/ 	.short	0x00ff


	//----- nvinfo : EIATTR_NUM_BARRIERS
	.align		4
        /*0060*/ 	.byte	0x02, 0x4c
        /*0062*/ 	.byte	0x01
	.zero		1


	//----- nvinfo : EIATTR_MERCURY_ISA_VERSION
	.align		4
        /*0064*/ 	.byte	0x03, 0x5f
        /*0066*/ 	.short	0x0101


	//----- nvinfo : EIATTR_VRC_CTA_INIT_COUNT
	.align		4
        /*0068*/ 	.byte	0x02, 0x4a
	.zero		1
	.zero		1


	//----- nvinfo : EIATTR_EXIT_INSTR_OFFSETS
	.align		4
        /*006c*/ 	.byte	0x04, 0x1c
        /*006e*/ 	.short	(.L_19 - .L_18)


	//   ....[0]....
.L_18:
        /*0070*/ 	.word	0x00000b80


	//   ....[1]....
        /*0074*/ 	.word	0x00000bd0


	//----- nvinfo : EIATTR_CBANK_PARAM_SIZE
	.align		4
.L_19:
        /*0078*/ 	.byte	0x03, 0x19
        /*007a*/ 	.short	0x0020


	//----- nvinfo : EIATTR_PARAM_CBANK
	.align		4
        /*007c*/ 	.byte	0x04, 0x0a
        /*007e*/ 	.short	(.L_21 - .L_20)
	.align		4
.L_20:
        /*0080*/ 	.word	index@(.nv.constant0._Z12matmul_tiledPKfS0_Pfii)
        /*0084*/ 	.short	0x0380
        /*0086*/ 	.short	0x0020


	//----- nvinfo : EIATTR_SW_WAR
	.align		4
.L_21:
        /*0088*/ 	.byte	0x04, 0x36
        /*008a*/ 	.short	(.L_23 - .L_22)
.L_22:
        /*008c*/ 	.word	0x00000008
.L_23:


//--------------------- .nv.callgraph             --------------------------
	.section	.nv.callgraph,"",@"SHT_CUDA_CALLGRAPH"
	.align	4
	.sectionentsize	8
	.align		4
        /*0000*/ 	.word	0x00000000
	.align		4
        /*0004*/ 	.word	0xffffffff
	.align		4
        /*0008*/ 	.word	0x00000000
	.align		4
        /*000c*/ 	.word	0xfffffffe
	.align		4
        /*0010*/ 	.word	0x00000000
	.align		4
        /*0014*/ 	.word	0xfffffffd
	.align		4
        /*0018*/ 	.word	0x00000000
	.align		4
        /*001c*/ 	.word	0xfffffffc


//--------------------- .text._Z12matmul_tiledPKfS0_Pfii --------------------------
	.section	.text._Z12matmul_tiledPKfS0_Pfii,"ax",@progbits
	.align	128
        .global         _Z12matmul_tiledPKfS0_Pfii
        .type           _Z12matmul_tiledPKfS0_Pfii,@function
        .size           _Z12matmul_tiledPKfS0_Pfii,(.L_x_8 - _Z12matmul_tiledPKfS0_Pfii)
        .other          _Z12matmul_tiledPKfS0_Pfii,@"STO_CUDA_ENTRY STV_DEFAULT"
_Z12matmul_tiledPKfS0_Pfii:
.text._Z12matmul_tiledPKfS0_Pfii:
[----:B------:R-:W-:Y:S01]  /*0000*/  LDC R1, c[0x0][0x37c] ;  /* 0x0000df00ff017b82 */ /* 0x000fe20000000800 */
[----:B------:R-:W0:Y:S07]  /*0010*/  LDCU UR4, c[0x0][0x364] ;  /* 0x00006c80ff0477ac */ /* 0x000e2e0008000800 */
[----:B------:R-:W1:Y:S01]  /*0020*/  LDC R11, c[0x0][0x360] ;  /* 0x0000d800ff0b7b82 */ /* 0x000e620000000800 */
[----:B------:R-:W2:Y:S01]  /*0030*/  S2R R8, SR_TID.X ;  /* 0x0000000000087919 */ /* 0x000ea20000002100 */
[----:B------:R-:W-:Y:S01]  /*0040*/  HFMA2 R18, -RZ, RZ, 0, 0 ;  /* 0x00000000ff127431 */ /* 0x000fe200000001ff */
[----:B------:R-:W3:Y:S05]  /*0050*/  LDCU.64 UR8, c[0x0][0x358] ;  /* 0x00006b00ff0877ac */ /* 0x000eea0008000a00 */
[----:B------:R-:W4:Y:S08]  /*0060*/  LDC.64 R2, c[0x0][0x398] ;  /* 0x0000e600ff027b82 */ /* 0x000f300000000a00 */
[----:B------:R-:W5:Y:S01]  /*0070*/  S2UR UR5, SR_CTAID.Y ;  /* 0x00000000000579c3 */ /* 0x000f620000002600 */
[----:B-1----:R-:W1:Y:S01]  /*0080*/  I2F.U32.RP R6, R11 ;  /* 0x0000000b00067306 */ /* 0x002e620000209000 */
[----:B------:R-:W-:-:S06]  /*0090*/  ISETP.NE.U32.AND P2, PT, R11, RZ, PT ;  /* 0x000000ff0b00720c */ /* 0x000fcc0003f45070 */
[----:B------:R-:W2:Y:S01]  /*00a0*/  S2UR UR6, SR_CTAID.X ;  /* 0x00000000000679c3 */ /* 0x000ea20000002500 */
[----:B-1----:R-:W1:Y:S02]  /*00b0*/  MUFU.RCP R6, R6 ;  /* 0x0000000600067308 */ /* 0x002e640000001000 */
[----:B-1----:R-:W-:-:S06]  /*00c0*/  IADD3 R4, PT, PT, R6, 0xffffffe, RZ ;  /* 0x0ffffffe06047810 */ /* 0x002fcc0007ffe0ff */
[----:B------:R1:W0:Y:S02]  /*00d0*/  F2I.FTZ.U32.TRUNC.NTZ R5, R4 ;  /* 0x0000000400057305 */ /* 0x000224000021f000 */
[----:B-1----:R-:W-:Y:S02]  /*00e0*/  IMAD.MOV.U32 R4, RZ, RZ, RZ ;  /* 0x000000ffff047224 */ /* 0x002fe400078e00ff */
[----:B0-----:R-:W-:-:S04]  /*00f0*/  IMAD.MOV R0, RZ, RZ, -R5 ;  /* 0x000000ffff007224 */ /* 0x001fc800078e0a05 */
[----:B------:R-:W-:Y:S01]  /*0100*/  IMAD R7, R0, R11, RZ ;  /* 0x0000000b00077224 */ /* 0x000fe200078e02ff */
[----:B----4-:R-:W-:-:S03]  /*0110*/  IADD3 R0, PT, PT, R11, R2, RZ ;  /* 0x000000020b007210 */ /* 0x010fc60007ffe0ff */
[----:B------:R-:W-:Y:S01]  /*0120*/  IMAD.HI.U32 R5, R5, R7, R4 ;  /* 0x0000000705057227 */ /* 0x000fe200078e0004 */
[----:B------:R-:W-:-:S05]  /*0130*/  IADD3 R0, PT, PT, R0, -0x1, RZ ;  /* 0xffffffff00007810 */ /* 0x000fca0007ffe0ff */
[----:B------:R-:W-:-:S04]  /*0140*/  IMAD.HI.U32 R9, R5, R0, RZ ;  /* 0x0000000005097227 */ /* 0x000fc800078e00ff */
[----:B------:R-:W-:-:S04]  /*0150*/  IMAD.MOV R5, RZ, RZ, -R9 ;  /* 0x000000ffff057224 */ /* 0x000fc800078e0a09 */
[----:B------:R-:W-:Y:S02]  /*0160*/  IMAD R4, R11, R5, R0 ;  /* 0x000000050b047224 */ /* 0x000fe400078e0200 */
[----:B------:R-:W0:Y:S01]  /*0170*/  S2R R0, SR_TID.Y ;  /* 0x0000000000007919 */ /* 0x000e220000002200 */
[----:B-----5:R-:W-:Y:S02]  /*0180*/  VIADD R5, R3, UR5 ;  /* 0x0000000503057c36 */ /* 0x020fe40008000000 */
[----:B------:R-:W-:Y:S01]  /*0190*/  ISETP.GE.U32.AND P0, PT, R4, R11, PT ;  /* 0x0000000b0400720c */ /* 0x000fe20003f06070 */
[----:B--2---:R-:W-:-:S12]  /*01a0*/  IMAD R3, R11, UR6, R8 ;  /* 0x000000060b037c24 */ /* 0x004fd8000f8e0208 */
[----:B------:R-:W-:Y:S01]  /*01b0*/  @P0 IADD3 R4, PT, PT, R4, -R11, RZ ;  /* 0x8000000b04040210 */ /* 0x000fe20007ffe0ff */
[----:B------:R-:W-:-:S03]  /*01c0*/  @P0 VIADD R9, R9, 0x1 ;  /* 0x0000000109090836 */ /* 0x000fc60000000000 */
[----:B------:R-:W-:Y:S01]  /*01d0*/  ISETP.GE.U32.AND P1, PT, R4, R11, PT ;  /* 0x0000000b0400720c */ /* 0x000fe20003f26070 */
[----:B0-----:R-:W-:-:S12]  /*01e0*/  IMAD R10, R5, UR4, R0 ;  /* 0x00000004050a7c24 */ /* 0x001fd8000f8e0200 */
[----:B------:R-:W-:Y:S02]  /*01f0*/  @P1 IADD3 R9, PT, PT, R9, 0x1, RZ ;  /* 0x0000000109091810 */ /* 0x000fe40007ffe0ff */
[----:B------:R-:W-:-:S04]  /*0200*/  @!P2 LOP3.LUT R9, RZ, R11, RZ, 0x33, !PT ;  /* 0x0000000bff09a212 */ /* 0x000fc800078e33ff */
[----:B------:R-:W-:-:S13]  /*0210*/  ISETP.GE.AND P0, PT, R9, 0x1, PT ;  /* 0x000000010900780c */ /* 0x000fda0003f06270 */
[----:B---3--:R-:W-:Y:S05]  /*0220*/  @!P0 BRA `(.L_x_0) ;  /* 0x00000008004c8947 */ /* 0x008fea0003800000 */
[----:B------:R-:W0:Y:S01]  /*0230*/  S2UR UR5, SR_CgaCtaId ;  /* 0x00000000000579c3 */ /* 0x000e220000008800 */
[C---:B------:R-:W-:Y:S01]  /*0240*/  IMAD R2, R11.reuse, UR4, RZ ;  /* 0x000000040b027c24 */ /* 0x040fe2000f8e02ff */
[----:B------:R-:W-:Y:S01]  /*0250*/  UMOV UR4, 0x400 ;  /* 0x0000040000047882 */ /* 0x000fe20000000000 */
[C---:B------:R-:W-:Y:S01]  /*0260*/  IMAD R13, R11.reuse, R0, RZ ;  /* 0x000000000b0d7224 */ /* 0x040fe200078e02ff */
[C---:B------:R-:W-:Y:S01]  /*0270*/  LOP3.LUT R20, R11.reuse, 0x7, RZ, 0xc0, !PT ;  /* 0x000000070b147812 */ /* 0x040fe200078ec0ff */
[----:B------:R-:W-:Y:S01]  /*0280*/  IMAD.SHL.U32 R5, R2, 0x4, RZ ;  /* 0x0000000402057824 */ /* 0x000fe200078e00ff */
[----:B------:R-:W-:Y:S01]  /*0290*/  LOP3.LUT R12, R11, 0x7f8, RZ, 0xc0, !PT ;  /* 0x000007f80b0c7812 */ /* 0x000fe200078ec0ff */
[----:B------:R-:W-:Y:S01]  /*02a0*/  IMAD.IADD R15, R13, 0x1, R8 ;  /* 0x000000010d0f7824 */ /* 0x000fe200078e0208 */
[----:B------:R-:W-:Y:S02]  /*02b0*/  MOV R18, RZ ;  /* 0x000000ff00127202 */ /* 0x000fe40000000f00 */
[----:B------:R-:W-:Y:S01]  /*02c0*/  LEA R16, R8, R5, 0x2 ;  /* 0x0000000508107211 */ /* 0x000fe200078e10ff */
[----:B0-----:R-:W-:-:S06]  /*02d0*/  ULEA UR4, UR5, UR4, 0x18 ;  /* 0x0000000405047291 */ /* 0x001fcc000f8ec0ff */
[----:B------:R-:W-:Y:S01]  /*02e0*/  LEA R17, R13, UR4, 0x2 ;  /* 0x000000040d117c11 */ /* 0x000fe2000f8e10ff */
[----:B------:R-:W-:Y:S01]  /*02f0*/  VIADD R14, R5, UR4 ;  /* 0x00000004050e7c36 */ /* 0x000fe20008000000 */
[----:B------:R-:W-:Y:S02]  /*0300*/  LEA R15, R15, UR4, 0x2 ;  /* 0x000000040f0f7c11 */ /* 0x000fe4000f8e10ff */
[----:B------:R-:W-:Y:S01]  /*0310*/  IADD3 R16, PT, PT, R16, UR4, RZ ;  /* 0x0000000410107c10 */ /* 0x000fe2000fffe0ff */
[----:B------:R-:W-:Y:S01]  /*0320*/  VIADD R17, R17, 0x10 ;  /* 0x0000001011117836 */ /* 0x000fe20000000000 */
[----:B------:R-:W-:-:S06]  /*0330*/  UMOV UR4, URZ ;  /* 0x000000ff00047c82 */ /* 0x000fcc0008000000 */
.L_x_6:
[----:B0-----:R-:W0:Y:S01]  /*0340*/  LDC R2, c[0x0][0x398] ;  /* 0x0000e600ff027b82 */ /* 0x001e220000000800 */
[C---:B------:R-:W-:Y:S01]  /*0350*/  IMAD R19, R11.reuse, UR4, R8 ;  /* 0x000000040b137c24 */ /* 0x040fe2000f8e0208 */
[----:B------:R-:W-:Y:S01]  /*0360*/  MOV R24, RZ ;  /* 0x000000ff00187202 */ /* 0x000fe20000000f00 */
[----:B------:R-:W-:-:S03]  /*0370*/  IMAD R22, R11, UR4, R0 ;  /* 0x000000040b167c24 */ /* 0x000fc6000f8e0200 */
[----:B------:R-:W-:Y:S02]  /*0380*/  VIMNMX R5, PT, PT, R10, R19, !PT ;  /* 0x000000130a057248 */ /* 0x000fe40007fe0100 */
[----:B------:R-:W-:Y:S02]  /*0390*/  VIMNMX R7, PT, PT, R3, R22, !PT ;  /* 0x0000001603077248 */ /* 0x000fe40007fe0100 */
[-C--:B0-----:R-:W-:Y:S02]  /*03a0*/  ISETP.GE.AND P0, PT, R5, R2.reuse, PT ;  /* 0x000000020500720c */ /* 0x081fe40003f06270 */
[----:B------:R-:W-:-:S11]  /*03b0*/  ISETP.GE.AND P1, PT, R7, R2, PT ;  /* 0x000000020700720c */ /* 0x000fd60003f26270 */
[----:B------:R-:W0:Y:S01]  /*03c0*/  @!P0 LDC.64 R6, c[0x0][0x380] ;  /* 0x0000e000ff068b82 */ /* 0x000e220000000a00 */
[-C--:B------:R-:W-:Y:S02]  /*03d0*/  @!P0 IMAD R19, R10, R2.reuse, R19 ;  /* 0x000000020a138224 */ /* 0x080fe400078e0213 */
[----:B------:R-:W-:-:S05]  /*03e0*/  @!P1 IMAD R21, R22, R2, R3 ;  /* 0x0000000216159224 */ /* 0x000fca00078e0203 */
[----:B------:R-:W1:Y:S01]  /*03f0*/  @!P1 LDC.64 R4, c[0x0][0x388] ;  /* 0x0000e200ff049b82 */ /* 0x000e620000000a00 */
[----:B0-----:R-:W-:-:S04]  /*0400*/  @!P0 IMAD.WIDE R6, R19, 0x4, R6 ;  /* 0x0000000413068825 */ /* 0x001fc800078e0206 */
[----:B------:R-:W-:Y:S01]  /*0410*/  IMAD.MOV.U32 R19, RZ, RZ, RZ ;  /* 0x000000ffff137224 */ /* 0x000fe200078e00ff */
[----:B------:R-:W2:Y:S01]  /*0420*/  @!P0 LDG.E R24, desc[UR8][R6.64] ;  /* 0x0000000806188981 */ /* 0x000ea2000c1e1900 */
[----:B-1----:R-:W-:-:S05]  /*0430*/  @!P1 IMAD.WIDE R4, R21, 0x4, R4 ;  /* 0x0000000415049825 */ /* 0x002fca00078e0204 */
[----:B------:R-:W3:Y:S01]  /*0440*/  @!P1 LDG.E R19, desc[UR8][R4.64] ;  /* 0x0000000804139981 */ /* 0x000ee2000c1e1900 */
[----:B------:R-:W-:Y:S02]  /*0450*/  ISETP.GE.U32.AND P1, PT, R11, 0x8, PT ;  /* 0x000000080b00780c */ /* 0x000fe40003f26070 */
[----:B------:R-:W-:Y:S01]  /*0460*/  IADD3 R21, PT, PT, R13, R8, RZ ;  /* 0x000000080d157210 */ /* 0x000fe20007ffe0ff */
[----:B------:R-:W-:-:S04]  /*0470*/  UIADD3 UR4, UPT, UPT, UR4, 0x1, URZ ;  /* 0x0000000104047890 */ /* 0x000fc8000fffe0ff */
[----:B------:R-:W-:Y:S02]  /*0480*/  IMAD R26, R21, 0x4, R14 ;  /* 0x00000004151a7824 */ /* 0x000fe400078e020e */
[----:B------:R-:W-:Y:S01]  /*0490*/  HFMA2 R22, -RZ, RZ, 0, 0 ;  /* 0x00000000ff167431 */ /* 0x000fe200000001ff */
[----:B------:R-:W-:Y:S01]  /*04a0*/  ISETP.NE.AND P0, PT, R9, UR4, PT ;  /* 0x0000000409007c0c */ /* 0x000fe2000bf05270 */
[----:B--2---:R0:W-:Y:S04]  /*04b0*/  STS [R15], R24 ;  /* 0x000000180f007388 */ /* 0x0041e80000000800 */
[----:B---3--:R0:W-:Y:S01]  /*04c0*/  STS [R26], R19 ;  /* 0x000000131a007388 */ /* 0x0081e20000000800 */
[----:B------:R-:W-:Y:S06]  /*04d0*/  BAR.SYNC.DEFER_BLOCKING 0x0 ;  /* 0x0000000000007b1d */ /* 0x000fec0000010000 */
[----:B------:R-:W-:Y:S05]  /*04e0*/  @!P1 BRA `(.L_x_1) ;  /* 0x0000000000a49947 */ /* 0x000fea0003800000 */
[----:B------:R-:W-:Y:S01]  /*04f0*/  LOP3.LUT R5, R11, 0xfffffff8, RZ, 0xc0, !PT ;  /* 0xfffffff80b057812 */ /* 0x000fe200078ec0ff */
[----:B------:R-:W-:Y:S01]  /*0500*/  IMAD.MOV.U32 R4, RZ, RZ, R17 ;  /* 0x000000ffff047224 */ /* 0x000fe200078e0011 */
[----:B------:R-:W-:-:S03]  /*0510*/  MOV R6, R16 ;  /* 0x0000001000067202 */ /* 0x000fc60000000f00 */
[----:B------:R-:W-:-:S07]  /*0520*/  IMAD.MOV R5, RZ, RZ, -R5 ;  /* 0x000000ffff057224 */ /* 0x000fce00078e0a05 */
.L_x_2:
[----:B------:R-:W-:Y:S01]  /*0530*/  LDS R21, [R4+-0x10] ;  /* 0xfffff00004157984 */ /* 0x000fe20000000800 */
[----:B0-----:R-:W-:Y:S01]  /*0540*/  LEA R26, R11, R6, 0x2 ;  /* 0x000000060b1a7211 */ /* 0x001fe200078e10ff */
[----:B------:R-:W-:Y:S02]  /*0550*/  VIADD R5, R5, 0x8 ;  /* 0x0000000805057836 */ /* 0x000fe40000000000 */
[----:B------:R0:W1:Y:S02]  /*0560*/  LDS R23, [R6] ;  /* 0x0000000006177984 */ /* 0x0000640000000800 */
[----:B------:R-:W-:Y:S01]  /*0570*/  IMAD R28, R11, 0x4, R26 ;  /* 0x000000040b1c7824 */ /* 0x000fe200078e021a */
[----:B------:R-:W-:Y:S01]  /*0580*/  ISETP.NE.AND P1, PT, R5, RZ, PT ;  /* 0x000000ff0500720c */ /* 0x000fe20003f25270 */
[----:B------:R-:W-:Y:S03]  /*0590*/  LDS R7, [R4+-0xc] ;  /* 0xfffff40004077984 */ /* 0x000fe60000000800 */
[C---:B------:R-:W-:Y:S01]  /*05a0*/  LEA R25, R11.reuse, R28, 0x2 ;  /* 0x0000001c0b197211 */ /* 0x040fe200078e10ff */
[----:B------:R-:W2:Y:S01]  /*05b0*/  LDS R26, [R26] ;  /* 0x000000001a1a7984 */ /* 0x000ea20000000800 */
[----:B0-----:R-:W-:-:S03]  /*05c0*/  LEA R6, R11, R6, 0x5 ;  /* 0x000000060b067211 */ /* 0x001fc600078e28ff */
[----:B------:R0:W-:Y:S04]  /*05d0*/  LDS R19, [R28] ;  /* 0x000000001c137984 */ /* 0x0001e80000000800 */
[----:B------:R-:W3:Y:S01]  /*05e0*/  LDS R22, [R4+-0x8] ;  /* 0xfffff80004167984 */ /* 0x000ee20000000800 */
[----:B-1----:R-:W-:Y:S01]  /*05f0*/  FFMA R24, R21, R23, R18 ;  /* 0x0000001715187223 */ /* 0x002fe20000000012 */
[C---:B------:R-:W-:Y:S02]  /*0600*/  IMAD R23, R11.reuse, 0x4, R25 ;  /* 0x000000040b177824 */ /* 0x040fe400078e0219 */
[----:B------:R-:W-:Y:S04]  /*0610*/  LDS R18, [R4+-0x4] ;  /* 0xfffffc0004127984 */ /* 0x000fe80000000800 */
[----:B------:R-:W1:Y:S01]  /*0620*/  LDS R21, [R25] ;  /* 0x0000000019157984 */ /* 0x000e620000000800 */
[----:B------:R-:W-:Y:S01]  /*0630*/  LEA R27, R11, R23, 0x2 ;  /* 0x000000170b1b7211 */ /* 0x000fe200078e10ff */
[----:B--2---:R-:W-:-:S02]  /*0640*/  FFMA R7, R7, R26, R24 ;  /* 0x0000001a07077223 */ /* 0x004fc40000000018 */
[----:B------:R-:W-:Y:S02]  /*0650*/  LDS R26, [R4+0x8] ;  /* 0x00000800041a7984 */ /* 0x000fe40000000800 */
[----:B0-----:R-:W-:Y:S02]  /*0660*/  IMAD R28, R11, 0x4, R27 ;  /* 0x000000040b1c7824 */ /* 0x001fe400078e021b */
[----:B------:R-:W-:Y:S01]  /*0670*/  LDS R27, [R27] ;  /* 0x000000001b1b7984 */ /* 0x000fe20000000800 */
[----:B---3--:R-:W-:-:S03]  /*0680*/  FFMA R19, R22, R19, R7 ;  /* 0x0000001316137223 */ /* 0x008fc60000000007 */
[----:B------:R-:W-:Y:S04]  /*0690*/  LDS R7, [R4] ;  /* 0x0000000004077984 */ /* 0x000fe80000000800 */
[----:B------:R-:W0:Y:S01]  /*06a0*/  LDS R22, [R23] ;  /* 0x0000000017167984 */ /* 0x000e220000000800 */
[----:B-1----:R-:W-:Y:S01]  /*06b0*/  FFMA R24, R18, R21, R19 ;  /* 0x0000001512187223 */ /* 0x002fe20000000013 */
[----:B------:R-:W-:Y:S02]  /*06c0*/  LEA R21, R11, R28, 0x2 ;  /* 0x0000001c0b157211 */ /* 0x000fe400078e10ff */
[----:B------:R-:W1:Y:S04]  /*06d0*/  LDS R18, [R4+0x4] ;  /* 0x0000040004127984 */ /* 0x000e680000000800 */
[----:B------:R-:W2:Y:S04]  /*06e0*/  LDS R28, [R28] ;  /* 0x000000001c1c7984 */ /* 0x000ea80000000800 */
[----:B------:R-:W-:Y:S04]  /*06f0*/  LDS R21, [R21] ;  /* 0x0000000015157984 */ /* 0x000fe80000000800 */
[----:B------:R3:W4:Y:S01]  /*0700*/  LDS R19, [R4+0xc] ;  /* 0x00000c0004137984 */ /* 0x0007220000000800 */
[----:B0-----:R-:W-:Y:S01]  /*0710*/  FFMA R7, R7, R22, R24 ;  /* 0x0000001607077223 */ /* 0x001fe20000000018 */
[----:B---3--:R-:W-:-:S03]  /*0720*/  VIADD R4, R4, 0x20 ;  /* 0x0000002004047836 */ /* 0x008fc60000000000 */
[----:B-1----:R-:W-:-:S04]  /*0730*/  FFMA R7, R18, R27, R7 ;  /* 0x0000001b12077223 */ /* 0x002fc80000000007 */
[----:B--2---:R-:W-:-:S04]  /*0740*/  FFMA R7, R26, R28, R7 ;  /* 0x0000001c1a077223 */ /* 0x004fc80000000007 */
[----:B----4-:R-:W-:Y:S01]  /*0750*/  FFMA R18, R19, R21, R7 ;  /* 0x0000001513127223 */ /* 0x010fe20000000007 */
[----:B------:R-:W-:Y:S06]  /*0760*/  @P1 BRA `(.L_x_2) ;  /* 0xfffffffc00701947 */ /* 0x000fec000383ffff */
[----:B------:R-:W-:-:S07]  /*0770*/  MOV R22, R12 ;  /* 0x0000000c00167202 */ /* 0x000fce0000000f00 */
.L_x_1:
[----:B------:R-:W-:-:S13]  /*0780*/  ISETP.NE.AND P1, PT, R20, RZ, PT ;  /* 0x000000ff1400720c */ /* 0x000fda0003f25270 */
[----:B------:R-:W-:Y:S05]  /*0790*/  @!P1 BRA `(.L_x_3) ;  /* 0x0000000000e89947 */ /* 0x000fea0003800000 */
[----:B------:R-:W-:Y:S02]  /*07a0*/  IADD3 R4, PT, PT, R20, -0x1, RZ ;  /* 0xffffffff14047810 */ /* 0x000fe40007ffe0ff */
[----:B0-----:R-:W-:Y:S02]  /*07b0*/  LOP3.LUT P2, R19, R11, 0x3, RZ, 0xc0, !PT ;  /* 0x000000030b137812 */ /* 0x001fe4000784c0ff */
[----:B------:R-:W-:-:S13]  /*07c0*/  ISETP.GE.U32.AND P1, PT, R4, 0x3, PT ;  /* 0x000000030400780c */ /* 0x000fda0003f26070 */
[----:B------:R-:W-:Y:S05]  /*07d0*/  @!P1 BRA `(.L_x_4) ;  /* 0x00000000005c9947 */ /* 0x000fea0003800000 */
[----:B------:R-:W0:Y:S01]  /*07e0*/  S2UR UR6, SR_CgaCtaId ;  /* 0x00000000000679c3 */ /* 0x000e220000008800 */
[----:B------:R-:W-:Y:S01]  /*07f0*/  UMOV UR5, 0x400 ;  /* 0x0000040000057882 */ /* 0x000fe20000000000 */
[C---:B------:R-:W-:Y:S02]  /*0800*/  IMAD R5, R22.reuse, R11, R8 ;  /* 0x0000000b16057224 */ /* 0x040fe400078e0208 */
[----:B------:R-:W-:Y:S01]  /*0810*/  IMAD.IADD R4, R13, 0x1, R22 ;  /* 0x000000010d047824 */ /* 0x000fe200078e0216 */
[----:B------:R-:W-:Y:S02]  /*0820*/  IADD3 R22, PT, PT, R22, 0x4, RZ ;  /* 0x0000000416167810 */ /* 0x000fe40007ffe0ff */
[----:B------:R-:W-:-:S04]  /*0830*/  LEA R6, R5, R14, 0x2 ;  /* 0x0000000e05067211 */ /* 0x000fc800078e10ff */
[C---:B------:R-:W-:Y:S02]  /*0840*/  LEA R26, R11.reuse, R6, 0x2 ;  /* 0x000000060b1a7211 */ /* 0x040fe400078e10ff */
[----:B------:R-:W-:Y:S03]  /*0850*/  LDS R6, [R6] ;  /* 0x0000000006067984 */ /* 0x000fe60000000800 */
[C---:B------:R-:W-:Y:S02]  /*0860*/  IMAD R21, R11.reuse, 0x4, R26 ;  /* 0x000000040b157824 */ /* 0x040fe400078e021a */
[----:B------:R-:W-:Y:S03]  /*0870*/  LDS R26, [R26] ;  /* 0x000000001a1a7984 */ /* 0x000fe60000000800 */
[----:B------:R-:W-:Y:S01]  /*0880*/  LEA R25, R11, R21, 0x2 ;  /* 0x000000150b197211 */ /* 0x000fe200078e10ff */
[----:B0-----:R-:W-:-:S05]  /*0890*/  ULEA UR5, UR6, UR5, 0x18 ;  /* 0x0000000506057291 */ /* 0x001fca000f8ec0ff */
[----:B------:R-:W-:Y:S01]  /*08a0*/  LDS R25, [R25] ;  /* 0x0000000019197984 */ /* 0x000fe20000000800 */
[----:B------:R-:W-:-:S03]  /*08b0*/  LEA R5, R4, UR5, 0x2 ;  /* 0x0000000504057c11 */ /* 0x000fc6000f8e10ff */
[----:B------:R-:W-:Y:S04]  /*08c0*/  LDS R4, [R21] ;  /* 0x0000000015047984 */ /* 0x000fe80000000800 */
[----:B------:R-:W0:Y:S04]  /*08d0*/  LDS R7, [R5] ;  /* 0x0000000005077984 */ /* 0x000e280000000800 */
[----:B------:R-:W1:Y:S04]  /*08e0*/  LDS R24, [R5+0x4] ;  /* 0x0000040005187984 */ /* 0x000e680000000800 */
[----:B------:R-:W2:Y:S04]  /*08f0*/  LDS R28, [R5+0x8] ;  /* 0x00000800051c7984 */ /* 0x000ea80000000800 */
[----:B------:R-:W3:Y:S01]  /*0900*/  LDS R23, [R5+0xc] ;  /* 0x00000c0005177984 */ /* 0x000ee20000000800 */
[----:B0-----:R-:W-:-:S04]  /*0910*/  FFMA R7, R7, R6, R18 ;  /* 0x0000000607077223 */ /* 0x001fc80000000012 */
[----:B-1----:R-:W-:-:S04]  /*0920*/  FFMA R7, R24, R26, R7 ;  /* 0x0000001a18077223 */ /* 0x002fc80000000007 */
[----:B--2---:R-:W-:-:S04]  /*0930*/  FFMA R4, R28, R4, R7 ;  /* 0x000000041c047223 */ /* 0x004fc80000000007 */
[----:B---3--:R-:W-:-:S07]  /*0940*/  FFMA R18, R23, R25, R4 ;  /* 0x0000001917127223 */ /* 0x008fce0000000004 */
.L_x_4:
[----:B------:R-:W-:Y:S05]  /*0950*/  @!P2 BRA `(.L_x_3) ;  /* 0x000000000078a947 */ /* 0x000fea0003800000 */
[----:B------:R-:W-:Y:S02]  /*0960*/  ISETP.NE.AND P1, PT, R19, 0x1, PT ;  /* 0x000000011300780c */ /* 0x000fe40003f25270 */
[----:B------:R-:W-:-:S04]  /*0970*/  LOP3.LUT R4, R11, 0x1, RZ, 0xc0, !PT ;  /* 0x000000010b047812 */ /* 0x000fc800078ec0ff */
[----:B------:R-:W-:-:S07]  /*0980*/  ISETP.NE.U32.AND P2, PT, R4, 0x1, PT ;  /* 0x000000010400780c */ /* 0x000fce0003f45070 */
[----:B------:R-:W-:Y:S06]  /*0990*/  @!P1 BRA `(.L_x_5) ;  /* 0x00000000003c9947 */ /* 0x000fec0003800000 */
[----:B------:R-:W0:Y:S01]  /*09a0*/  S2UR UR6, SR_CgaCtaId ;  /* 0x00000000000679c3 */ /* 0x000e220000008800 */
[----:B------:R-:W-:Y:S01]  /*09b0*/  UMOV UR5, 0x400 ;  /* 0x0000040000057882 */ /* 0x000fe20000000000 */
[C---:B------:R-:W-:Y:S02]  /*09c0*/  IMAD R5, R22.reuse, R11, R8 ;  /* 0x0000000b16057224 */ /* 0x040fe400078e0208 */
[----:B------:R-:W-:Y:S02]  /*09d0*/  IMAD.IADD R4, R13, 0x1, R22 ;  /* 0x000000010d047824 */ /* 0x000fe400078e0216 */
[----:B------:R-:W-:Y:S01]  /*09e0*/  VIADD R22, R22, 0x2 ;  /* 0x0000000216167836 */ /* 0x000fe20000000000 */
[----:B------:R-:W-:-:S04]  /*09f0*/  LEA R6, R5, R14, 0x2 ;  /* 0x0000000e05067211 */ /* 0x000fc800078e10ff */
[----:B------:R-:W-:Y:S01]  /*0a00*/  LEA R19, R11, R6, 0x2 ;  /* 0x000000060b137211 */ /* 0x000fe200078e10ff */
[----:B------:R-:W-:Y:S05]  /*0a10*/  LDS R7, [R6] ;  /* 0x0000000006077984 */ /* 0x000fea0000000800 */
[----:B------:R-:W-:Y:S01]  /*0a20*/  LDS R19, [R19] ;  /* 0x0000000013137984 */ /* 0x000fe20000000800 */
[----:B0-----:R-:W-:-:S06]  /*0a30*/  ULEA UR5, UR6, UR5, 0x18 ;  /* 0x0000000506057291 */ /* 0x001fcc000f8ec0ff */
[----:B------:R-:W-:-:S05]  /*0a40*/  LEA R4, R4, UR5, 0x2 ;  /* 0x0000000504047c11 */ /* 0x000fca000f8e10ff */
[----:B------:R-:W0:Y:S04]  /*0a50*/  LDS R5, [R4] ;  /* 0x0000000004057984 */ /* 0x000e280000000800 */
[----:B------:R-:W1:Y:S01]  /*0a60*/  LDS R24, [R4+0x4] ;  /* 0x0000040004187984 */ /* 0x000e620000000800 */
[----:B0-----:R-:W-:-:S04]  /*0a70*/  FFMA R5, R5, R7, R18 ;  /* 0x0000000705057223 */ /* 0x001fc80000000012 */
[----:B-1----:R-:W-:-:S07]  /*0a80*/  FFMA R18, R24, R19, R5 ;  /* 0x0000001318127223 */ /* 0x002fce0000000005 */
.L_x_5:
[----:B------:R-:W-:Y:S05]  /*0a90*/  @P2 BRA `(.L_x_3) ;  /* 0x0000000000282947 */ /* 0x000fea0003800000 */
[----:B------:R-:W0:Y:S01]  /*0aa0*/  S2UR UR6, SR_CgaCtaId ;  /* 0x00000000000679c3 */ /* 0x000e220000008800 */
[----:B------:R-:W-:Y:S01]  /*0ab0*/  UMOV UR5, 0x400 ;  /* 0x0000040000057882 */ /* 0x000fe20000000000 */
[-C--:B------:R-:W-:Y:S01]  /*0ac0*/  IMAD R5, R11, R22.reuse, R8 ;  /* 0x000000160b057224 */ /* 0x080fe200078e0208 */
[----:B------:R-:W-:-:S04]  /*0ad0*/  IADD3 R4, PT, PT, R13, R22, RZ ;  /* 0x000000160d047210 */ /* 0x000fc80007ffe0ff */
[----:B------:R-:W-:-:S06]  /*0ae0*/  LEA R6, R5, R14, 0x2 ;  /* 0x0000000e05067211 */ /* 0x000fcc00078e10ff */
[----:B------:R-:W-:Y:S01]  /*0af0*/  LDS R6, [R6] ;  /* 0x0000000006067984 */ /* 0x000fe20000000800 */
[----:B0-----:R-:W-:-:S06]  /*0b00*/  ULEA UR5, UR6, UR5, 0x18 ;  /* 0x0000000506057291 */ /* 0x001fcc000f8ec0ff */
[----:B------:R-:W-:-:S05]  /*0b10*/  LEA R4, R4, UR5, 0x2 ;  /* 0x0000000504047c11 */ /* 0x000fca000f8e10ff */
[----:B------:R-:W0:Y:S02]  /*0b20*/  LDS R5, [R4] ;  /* 0x0000000004057984 */ /* 0x000e240000000800 */
[----:B0-----:R-:W-:-:S07]  /*0b30*/  FFMA R18, R5, R6, R18 ;  /* 0x0000000605127223 */ /* 0x001fce0000000012 */
.L_x_3:
[----:B------:R-:W-:Y:S06]  /*0b40*/  BAR.SYNC.DEFER_BLOCKING 0x0 ;  /* 0x0000000000007b1d */ /* 0x000fec0000010000 */
[----:B------:R-:W-:Y:S05]  /*0b50*/  @P0 BRA `(.L_x_6) ;  /* 0xfffffff400f80947 */ /* 0x000fea000383ffff */
.L_x_0:
[----:B------:R-:W-:-:S04]  /*0b60*/  VIMNMX R5, PT, PT, R10, R3, !PT ;  /* 0x000000030a057248 */ /* 0x000fc80007fe0100 */
[----:B------:R-:W-:-:S13]  /*0b70*/  ISETP.GE.AND P0, PT, R5, R2, PT ;  /* 0x000000020500720c */ /* 0x000fda0003f06270 */
[----:B------:R-:W-:Y:S05]  /*0b80*/  @P0 EXIT ;  /* 0x000000000000094d */ /* 0x000fea0003800000 */
[----:B------:R-:W1:Y:S01]  /*0b90*/  LDC.64 R4, c[0x0][0x390] ;  /* 0x0000e400ff047b82 */ /* 0x000e620000000a00 */
[----:B------:R-:W-:-:S04]  /*0ba0*/  IMAD R3, R10, R2, R3 ;  /* 0x000000020a037224 */ /* 0x000fc800078e0203 */
[----:B-1----:R-:W-:-:S05]  /*0bb0*/  IMAD.WIDE R2, R3, 0x4, R4 ;  /* 0x0000000403027825 */ /* 0x002fca00078e0204 */
[----:B------:R-:W-:Y:S01]  /*0bc0*/  STG.E desc[UR8][R2.64], R18 ;  /* 0x0000001202007986 */ /* 0x000fe2000c101908 */
[----:B------:R-:W-:Y:S05]  /*0bd0*/  EXIT ;  /* 0x000000000000794d */ /* 0x000fea0003800000 */
.L_x_7:
[----:B------:R-:W-:-:S00]  /*0be0*/  BRA `(.L_x_7) ;  /* 0xfffffffc00fc7947 */ /* 0x000fc0000383ffff */
[----:B------:R-:W-:-:S00]  /*0bf0*/  NOP ;  /* 0x0000000000007918 */ /* 0x000fc00000000000 */
        /* <DEDUP_REMOVED lines=8> */
.L_x_8:


//--------------------- .nv.shared._Z12matmul_tiledPKfS0_Pfii --------------------------
	.section	.nv.shared._Z12matmul_tiledPKfS0_Pfii,"aw",@nobits
	.sectionflags	@""
	.align	16
	.zero		1024


//--------------------- .nv.shared.reserved.0     --------------------------
	.section	.nv.shared.reserved.0,"aw",@nobits
	.weak		__nv_reservedSMEM_offset_0_alias
	.size		__nv_reservedSMEM_offset_0_alias, 0, 64
	.other		__nv_reservedSMEM_offset_0_alias,@"STO_CUDA_RESERVED_SHARED STV_DEFAULT"
__nv_reservedSMEM_offset_0_alias:
	.zero		0
	.zero		64


//--------------------- .nv.constant0._Z12matmul_tiledPKfS0_Pfii --------------------------
	.section	.nv.constant0._Z12matmul_tiledPKfS0_Pfii,"a",@progbits
	.sectionflags	@""
	.align	4
.nv.constant0._Z12matmul_tiledPKfS0_Pfii:
	.zero		928


//--------------------- SYMBOLS --------------------------

	.type		.nv.reservedSmem.offset0,@object
	.size		.nv.reservedSmem.offset0,0x4
	.type		.nv.reservedSmem.cap,@object
	.size		.nv.reservedSmem.cap,0x4
